	.headerflags	@"EF_CUDA_TEXMODE_UNIFIED EF_CUDA_64BIT_ADDRESS EF_CUDA_ACCELERATORS EF_CUDA_SM90 EF_CUDA_VIRTUAL_SM(EF_CUDA_SM90)"
	.elftype	@"ET_EXEC"


//--------------------- .nv.info                  --------------------------
	.section	.nv.info,"",@"SHT_CUDA_INFO"
	.align	4


	//----- nvinfo : EIATTR_REGCOUNT
	.align		4
        /*0000*/ 	.byte	0x04, 0x2f
        /*0002*/ 	.short	(.L_1 - .L_0)
	.align		4
.L_0:
        /*0004*/ 	.word	index@(triton_poi_fused_mean_26)
        /*0008*/ 	.word	0x00000010


	//----- nvinfo : EIATTR_MIN_STACK_SIZE
	.align		4
.L_1:
        /*000c*/ 	.byte	0x04, 0x12
        /*000e*/ 	.short	(.L_3 - .L_2)
	.align		4
.L_2:
        /*0010*/ 	.word	index@(triton_poi_fused_mean_26)
        /*0014*/ 	.word	0x00000000


	//----- nvinfo : EIATTR_FRAME_SIZE
	.align		4
.L_3:
        /*0018*/ 	.byte	0x04, 0x11
        /*001a*/ 	.short	(.L_5 - .L_4)
	.align		4
.L_4:
        /*001c*/ 	.word	index@(triton_poi_fused_mean_26)
        /*0020*/ 	.word	0x00000000


	//----- nvinfo : EIATTR_MIN_STACK_SIZE
	.align		4
.L_5:
        /*0024*/ 	.byte	0x04, 0x12
        /*0026*/ 	.short	(.L_7 - .L_6)
	.align		4
.L_6:
        /*0028*/ 	.word	index@(triton_poi_fused_mean_26)
        /*002c*/ 	.word	0x00000000
.L_7:


//--------------------- .nv.info.triton_poi_fused_mean_26 --------------------------
	.section	.nv.info.triton_poi_fused_mean_26,"",@"SHT_CUDA_INFO"
	.sectionflags	@""
	.align	4


	//----- nvinfo : EIATTR_CUDA_API_VERSION
	.align		4
        /*0000*/ 	.byte	0x04, 0x37
        /*0002*/ 	.short	(.L_9 - .L_8)
.L_8:
        /*0004*/ 	.word	0x0000007c


	//----- nvinfo : EIATTR_KPARAM_INFO
	.align		4
.L_9:
        /*0008*/ 	.byte	0x04, 0x17
        /*000a*/ 	.short	(.L_11 - .L_10)
.L_10:
        /*000c*/ 	.word	0x00000000
        /*0010*/ 	.short	0x0002
        /*0012*/ 	.short	0x0010
        /*0014*/ 	.byte	0x00, 0xf0, 0x11, 0x00


	//----- nvinfo : EIATTR_KPARAM_INFO
	.align		4
.L_11:
        /*0018*/ 	.byte	0x04, 0x17
        /*001a*/ 	.short	(.L_13 - .L_12)
.L_12:
        /*001c*/ 	.word	0x00000000
        /*0020*/ 	.short	0x0001
        /*0022*/ 	.short	0x0008
        /*0024*/ 	.byte	0x00, 0xf4, 0x21, 0x00


	//----- nvinfo : EIATTR_KPARAM_INFO
	.align		4
.L_13:
        /*0028*/ 	.byte	0x04, 0x17
        /*002a*/ 	.short	(.L_15 - .L_14)
.L_14:
        /*002c*/ 	.word	0x00000000
        /*0030*/ 	.short	0x0000
        /*0032*/ 	.short	0x0000
        /*0034*/ 	.byte	0x00, 0xf4, 0x21, 0x00


	//----- nvinfo : EIATTR_SPARSE_MMA_MASK
	.align		4
.L_15:
        /*0038*/ 	.byte	0x03, 0x50
        /*003a*/ 	.short	0x0000


	//----- nvinfo : EIATTR_MAXREG_COUNT
	.align		4
        /*003c*/ 	.byte	0x03, 0x1b
        /*003e*/ 	.short	0x00ff


	//----- nvinfo : EIATTR_EXIT_INSTR_OFFSETS
	.align		4
        /*0040*/ 	.byte	0x04, 0x1c
        /*0042*/ 	.short	(.L_17 - .L_16)


	//   ....[0]....
.L_16:
        /*0044*/ 	.word	0x00000200


	//   ....[1]....
        /*0048*/ 	.word	0x00000240


	//----- nvinfo : EIATTR_REQNTID
	.align		4
.L_17:
        /*004c*/ 	.byte	0x04, 0x10
        /*004e*/ 	.short	(.L_19 - .L_18)
.L_18:
        /*0050*/ 	.word	0x00000080
        /*0054*/ 	.word	0x00000001
        /*0058*/ 	.word	0x00000001


	//----- nvinfo : EIATTR_CBANK_PARAM_SIZE
	.align		4
.L_19:
        /*005c*/ 	.byte	0x03, 0x19
        /*005e*/ 	.short	0x0014


	//----- nvinfo : EIATTR_PARAM_CBANK
	.align		4
        /*0060*/ 	.byte	0x04, 0x0a
        /*0062*/ 	.short	(.L_21 - .L_20)
	.align		4
.L_20:
        /*0064*/ 	.word	index@(.nv.constant0.triton_poi_fused_mean_26)
        /*0068*/ 	.short	0x0210
        /*006a*/ 	.short	0x0014


	//----- nvinfo : EIATTR_SW_WAR
	.align		4
.L_21:
        /*006c*/ 	.byte	0x04, 0x36
        /*006e*/ 	.short	(.L_23 - .L_22)
.L_22:
        /*0070*/ 	.word	0x00000008
.L_23:


//--------------------- .nv.callgraph             --------------------------
	.section	.nv.callgraph,"",@"SHT_CUDA_CALLGRAPH"
	.align	4
	.sectionentsize	8
	.align		4
        /*0000*/ 	.word	0x00000000
	.align		4
        /*0004*/ 	.word	0xffffffff
	.align		4
        /*0008*/ 	.word	0x00000000
	.align		4
        /*000c*/ 	.word	0xfffffffe
	.align		4
        /*0010*/ 	.word	0x00000000
	.align		4
        /*0014*/ 	.word	0xfffffffd
	.align		4
        /*0018*/ 	.word	0x00000000
	.align		4
        /*001c*/ 	.word	0xfffffffc


//--------------------- .text.triton_poi_fused_mean_26 --------------------------
	.section	.text.triton_poi_fused_mean_26,"ax",@progbits
	.align	128
        .global         triton_poi_fused_mean_26
        .type           triton_poi_fused_mean_26,@function
        .size           triton_poi_fused_mean_26,(.L_x_1 - triton_poi_fused_mean_26)
        .other          triton_poi_fused_mean_26,@"STO_CUDA_ENTRY STV_DEFAULT"
triton_poi_fused_mean_26:
.text.triton_poi_fused_mean_26:
[----:B------:R-:W0:Y:S02]  /*0000*/  LDC R1, c[0x0][0x28] ;  /* 0x00000a00ff017b82 */ /* 0x000e240000000800 */
[----:B------:R-:W1:Y:S01]  /*0010*/  S2R R0, SR_TID.X ;  /* 0x0000000000007919 */ /* 0x000e620000002100 */
[----:B------:R-:W2:Y:S01]  /*0020*/  LDC.64 R4, c[0x0][0x210] ;  /* 0x00008400ff047b82 */ /* 0x000ea20000000a00 */
[----:B------:R-:W-:Y:S02]  /*0030*/  CS2R R8, SRZ ;  /* 0x0000000000087805 */ /* 0x000fe4000001ff00 */
[----:B------:R-:W-:Y:S01]  /*0040*/  MOV R6, RZ ;  /* 0x000000ff00067202 */ /* 0x000fe20000000f00 */
[----:B------:R-:W3:Y:S01]  /*0050*/  S2R R7, SR_CTAID.X ;  /* 0x0000000000077919 */ /* 0x000ee20000002500 */
[----:B------:R-:W-:Y:S01]  /*0060*/  CS2R R10, SRZ ;  /* 0x00000000000a7805 */ /* 0x000fe2000001ff00 */
[----:B------:R-:W-:Y:S01]  /*0070*/  ULDC.64 UR4, c[0x0][0x208] ;  /* 0x0000820000047ab9 */ /* 0x000fe20000000a00 */
[----:B-1----:R-:W-:-:S04]  /*0080*/  SHF.L.U32 R0, R0, 0x1, RZ ;  /* 0x0000000100007819 */ /* 0x002fc800000006ff */
[----:B------:R-:W-:-:S04]  /*0090*/  LOP3.LUT R0, R0, 0xfe, RZ, 0xc0, !PT ;  /* 0x000000fe00007812 */ /* 0x000fc800078ec0ff */
[----:B---3--:R-:W-:Y:S01]  /*00a0*/  LEA R7, R7, R0, 0x8 ;  /* 0x0000000007077211 */ /* 0x008fe200078e40ff */
[----:B------:R-:W-:-:S03]  /*00b0*/  HFMA2.MMA R0, -RZ, RZ, 0, 0 ;  /* 0x00000000ff007435 */ /* 0x000fc600000001ff */
[C---:B------:R-:W-:Y:S02]  /*00c0*/  ISETP.GE.AND P0, PT, R7.reuse, 0x800, PT ;  /* 0x000008000700780c */ /* 0x040fe40003f06270 */
[----:B------:R-:W-:-:S05]  /*00d0*/  SHF.L.U32 R3, R7, 0x2, RZ ;  /* 0x0000000207037819 */ /* 0x000fca00000006ff */
[----:B--2---:R-:W-:Y:S01]  /*00e0*/  IMAD.WIDE R4, R3, 0x4, R4 ;  /* 0x0000000403047825 */ /* 0x004fe200078e0204 */
[----:B------:R-:W-:Y:S01]  /*00f0*/  CS2R R12, SRZ ;  /* 0x00000000000c7805 */ /* 0x000fe2000001ff00 */
[----:B------:R-:W1:Y:S04]  /*0100*/  LDC.64 R2, c[0x0][0x218] ;  /* 0x00008600ff027b82 */ /* 0x000e680000000a00 */
[----:B------:R-:W2:Y:S04]  /*0110*/  @!P0 LDG.E.EL R0, desc[UR4][R4.64] ;  /* 0x0000000404008981 */ /* 0x000ea8000c2e1900 */
[----:B------:R-:W2:Y:S04]  /*0120*/  @!P0 LDG.E.EL R9, desc[UR4][R4.64+0x4] ;  /* 0x0000040404098981 */ /* 0x000ea8000c2e1900 */
[----:B------:R-:W3:Y:S04]  /*0130*/  @!P0 LDG.E.EL R6, desc[UR4][R4.64+0x10] ;  /* 0x0000100404068981 */ /* 0x000ee8000c2e1900 */
[----:B------:R-:W3:Y:S04]  /*0140*/  @!P0 LDG.E.EL R11, desc[UR4][R4.64+0x14] ;  /* 0x00001404040b8981 */ /* 0x000ee8000c2e1900 */
[----:B------:R-:W4:Y:S04]  /*0150*/  @!P0 LDG.E.EL R8, desc[UR4][R4.64+0x8] ;  /* 0x0000080404088981 */ /* 0x000f28000c2e1900 */
[----:B------:R-:W5:Y:S04]  /*0160*/  @!P0 LDG.E.EL R10, desc[UR4][R4.64+0x18] ;  /* 0x00001804040a8981 */ /* 0x000f68000c2e1900 */
[----:B------:R-:W5:Y:S04]  /*0170*/  @!P0 LDG.E.EL R12, desc[UR4][R4.64+0xc] ;  /* 0x00000c04040c8981 */ /* 0x000f68000c2e1900 */
[----:B------:R-:W5:Y:S01]  /*0180*/  @!P0 LDG.E.EL R13, desc[UR4][R4.64+0x1c] ;  /* 0x00001c04040d8981 */ /* 0x000f62000c2e1900 */
[----:B-1----:R-:W-:-:S04]  /*0190*/  IMAD.WIDE R2, R7, 0x4, R2 ;  /* 0x0000000407027825 */ /* 0x002fc800078e0202 */
[----:B--2---:R-:W-:Y:S01]  /*01a0*/  FADD R9, R9, R0 ;  /* 0x0000000009097221 */ /* 0x004fe20000000000 */
[----:B---3--:R-:W-:-:S03]  /*01b0*/  FADD R11, R11, R6 ;  /* 0x000000060b0b7221 */ /* 0x008fc60000000000 */
[----:B----4-:R-:W-:Y:S01]  /*01c0*/  FADD R9, R9, R8 ;  /* 0x0000000809097221 */ /* 0x010fe20000000000 */
[----:B-----5:R-:W-:-:S03]  /*01d0*/  FADD R10, R11, R10 ;  /* 0x0000000a0b0a7221 */ /* 0x020fc60000000000 */
[----:B------:R-:W-:Y:S01]  /*01e0*/  FADD R9, R9, R12 ;  /* 0x0000000c09097221 */ /* 0x000fe20000000000 */
[----:B------:R-:W-:Y:S01]  /*01f0*/  FADD R10, R10, R13 ;  /* 0x0000000d0a0a7221 */ /* 0x000fe20000000000 */
[----:B------:R-:W-:Y:S06]  /*0200*/  @P0 EXIT ;  /* 0x000000000000094d */ /* 0x000fec0003800000 */
[----:B------:R-:W-:Y:S01]  /*0210*/  FMUL R4, R9, 0.25 ;  /* 0x3e80000009047820 */ /* 0x000fe20000400000 */
[----:B------:R-:W-:-:S05]  /*0220*/  FMUL R5, R10, 0.25 ;  /* 0x3e8000000a057820 */ /* 0x000fca0000400000 */
[----:B------:R-:W-:Y:S01]  /*0230*/  STG.E.64 desc[UR4][R2.64], R4 ;  /* 0x0000000402007986 */ /* 0x000fe2000c101b04 */
[----:B------:R-:W-:Y:S05]  /*0240*/  EXIT ;  /* 0x000000000000794d */ /* 0x000fea0003800000 */
.L_x_0:
[----:B------:R-:W-:-:S00]  /*0250*/  BRA `(.L_x_0) ;  /* 0xfffffffc00fc7947 */ /* 0x000fc0000383ffff */
[----:B------:R-:W-:-:S00]  /*0260*/  NOP ;  /* 0x0000000000007918 */ /* 0x000fc00000000000 */
        /* <DEDUP_REMOVED lines=9> */
.L_x_1:


//--------------------- .nv.constant0.triton_poi_fused_mean_26 --------------------------
	.section	.nv.constant0.triton_poi_fused_mean_26,"a",@progbits
	.sectionflags	@""
	.align	4
.nv.constant0.triton_poi_fused_mean_26:
	.zero		548
